	.headerflags	@"EF_CUDA_TEXMODE_UNIFIED EF_CUDA_64BIT_ADDRESS EF_CUDA_ACCELERATORS EF_CUDA_SM90 EF_CUDA_VIRTUAL_SM(EF_CUDA_SM90)"
	.elftype	@"ET_EXEC"


//--------------------- .nv.info                  --------------------------
	.section	.nv.info,"",@"SHT_CUDA_INFO"
	.align	4


	//----- nvinfo : EIATTR_REGCOUNT
	.align		4
        /*0000*/ 	.byte	0x04, 0x2f
        /*0002*/ 	.short	(.L_2 - .L_1)
	.align		4
.L_1:
        /*0004*/ 	.word	index@(triton_)
        /*0008*/ 	.word	0x00000020


	//----- nvinfo : EIATTR_MIN_STACK_SIZE
	.align		4
.L_2:
        /*000c*/ 	.byte	0x04, 0x12
        /*000e*/ 	.short	(.L_4 - .L_3)
	.align		4
.L_3:
        /*0010*/ 	.word	index@(triton_)
        /*0014*/ 	.word	0x00000000


	//----- nvinfo : EIATTR_FRAME_SIZE
	.align		4
.L_4:
        /*0018*/ 	.byte	0x04, 0x11
        /*001a*/ 	.short	(.L_6 - .L_5)
	.align		4
.L_5:
        /*001c*/ 	.word	index@(triton_)
        /*0020*/ 	.word	0x00000000


	//----- nvinfo : EIATTR_MIN_STACK_SIZE
	.align		4
.L_6:
        /*0024*/ 	.byte	0x04, 0x12
        /*0026*/ 	.short	(.L_8 - .L_7)
	.align		4
.L_7:
        /*0028*/ 	.word	index@(triton_)
        /*002c*/ 	.word	0x00000000
.L_8:


//--------------------- .nv.info.triton_          --------------------------
	.section	.nv.info.triton_,"",@"SHT_CUDA_INFO"
	.sectionflags	@""
	.align	4


	//----- nvinfo : EIATTR_CUDA_API_VERSION
	.align		4
        /*0000*/ 	.byte	0x04, 0x37
        /*0002*/ 	.short	(.L_10 - .L_9)
.L_9:
        /*0004*/ 	.word	0x0000007c


	//----- nvinfo : EIATTR_KPARAM_INFO
	.align		4
.L_10:
        /*0008*/ 	.byte	0x04, 0x17
        /*000a*/ 	.short	(.L_12 - .L_11)
.L_11:
        /*000c*/ 	.word	0x00000000
        /*0010*/ 	.short	0x0011
        /*0012*/ 	.short	0x007c
        /*0014*/ 	.byte	0x00, 0xf0, 0x11, 0x00


	//----- nvinfo : EIATTR_KPARAM_INFO
	.align		4
.L_12:
        /*0018*/ 	.byte	0x04, 0x17
        /*001a*/ 	.short	(.L_14 - .L_13)
.L_13:
        /*001c*/ 	.word	0x00000000
        /*0020*/ 	.short	0x0010
        /*0022*/ 	.short	0x0078
        /*0024*/ 	.byte	0x00, 0xf0, 0x11, 0x00


	//----- nvinfo : EIATTR_KPARAM_INFO
	.align		4
.L_14:
        /*0028*/ 	.byte	0x04, 0x17
        /*002a*/ 	.short	(.L_16 - .L_15)
.L_15:
        /*002c*/ 	.word	0x00000000
        /*0030*/ 	.short	0x000f
        /*0032*/ 	.short	0x0074
        /*0034*/ 	.byte	0x00, 0xf0, 0x11, 0x00


	//----- nvinfo : EIATTR_KPARAM_INFO
	.align		4
.L_16:
        /*0038*/ 	.byte	0x04, 0x17
        /*003a*/ 	.short	(.L_18 - .L_17)
.L_17:
        /*003c*/ 	.word	0x00000000
        /*0040*/ 	.short	0x000e
        /*0042*/ 	.short	0x0070
        /*0044*/ 	.byte	0x00, 0xf0, 0x11, 0x00


	//----- nvinfo : EIATTR_KPARAM_INFO
	.align		4
.L_18:
        /*0048*/ 	.byte	0x04, 0x17
        /*004a*/ 	.short	(.L_20 - .L_19)
.L_19:
        /*004c*/ 	.word	0x00000000
        /*0050*/ 	.short	0x000d
        /*0052*/ 	.short	0x0068
        /*0054*/ 	.byte	0x00, 0xf0, 0x21, 0x00


	//----- nvinfo : EIATTR_KPARAM_INFO
	.align		4
.L_20:
        /*0058*/ 	.byte	0x04, 0x17
        /*005a*/ 	.short	(.L_22 - .L_21)
.L_21:
        /*005c*/ 	.word	0x00000000
        /*0060*/ 	.short	0x000c
        /*0062*/ 	.short	0x0060
        /*0064*/ 	.byte	0x00, 0xf0, 0x21, 0x00


	//----- nvinfo : EIATTR_KPARAM_INFO
	.align		4
.L_22:
        /*0068*/ 	.byte	0x04, 0x17
        /*006a*/ 	.short	(.L_24 - .L_23)
.L_23:
        /*006c*/ 	.word	0x00000000
        /*0070*/ 	.short	0x000b
        /*0072*/ 	.short	0x0058
        /*0074*/ 	.byte	0x00, 0xf0, 0x21, 0x00


	//----- nvinfo : EIATTR_KPARAM_INFO
	.align		4
.L_24:
        /*0078*/ 	.byte	0x04, 0x17
        /*007a*/ 	.short	(.L_26 - .L_25)
.L_25:
        /*007c*/ 	.word	0x00000000
        /*0080*/ 	.short	0x000a
        /*0082*/ 	.short	0x0050
        /*0084*/ 	.byte	0x00, 0xf0, 0x21, 0x00


	//----- nvinfo : EIATTR_KPARAM_INFO
	.align		4
.L_26:
        /*0088*/ 	.byte	0x04, 0x17
        /*008a*/ 	.short	(.L_28 - .L_27)
.L_27:
        /*008c*/ 	.word	0x00000000
        /*0090*/ 	.short	0x0009
        /*0092*/ 	.short	0x0048
        /*0094*/ 	.byte	0x00, 0xf0, 0x21, 0x00


	//----- nvinfo : EIATTR_KPARAM_INFO
	.align		4
.L_28:
        /*0098*/ 	.byte	0x04, 0x17
        /*009a*/ 	.short	(.L_30 - .L_29)
.L_29:
        /*009c*/ 	.word	0x00000000
        /*00a0*/ 	.short	0x0008
        /*00a2*/ 	.short	0x0040
        /*00a4*/ 	.byte	0x00, 0xf0, 0x21, 0x00


	//----- nvinfo : EIATTR_KPARAM_INFO
	.align		4
.L_30:
        /*00a8*/ 	.byte	0x04, 0x17
        /*00aa*/ 	.short	(.L_32 - .L_31)
.L_31:
        /*00ac*/ 	.word	0x00000000
        /*00b0*/ 	.short	0x0007
        /*00b2*/ 	.short	0x0038
        /*00b4*/ 	.byte	0x00, 0xf0, 0x21, 0x00


	//----- nvinfo : EIATTR_KPARAM_INFO
	.align		4
.L_32:
        /*00b8*/ 	.byte	0x04, 0x17
        /*00ba*/ 	.short	(.L_34 - .L_33)
.L_33:
        /*00bc*/ 	.word	0x00000000
        /*00c0*/ 	.short	0x0006
        /*00c2*/ 	.short	0x0030
        /*00c4*/ 	.byte	0x00, 0xf0, 0x21, 0x00


	//----- nvinfo : EIATTR_KPARAM_INFO
	.align		4
.L_34:
        /*00c8*/ 	.byte	0x04, 0x17
        /*00ca*/ 	.short	(.L_36 - .L_35)
.L_35:
        /*00cc*/ 	.word	0x00000000
        /*00d0*/ 	.short	0x0005
        /*00d2*/ 	.short	0x0028
        /*00d4*/ 	.byte	0x00, 0xf0, 0x21, 0x00


	//----- nvinfo : EIATTR_KPARAM_INFO
	.align		4
.L_36:
        /*00d8*/ 	.byte	0x04, 0x17
        /*00da*/ 	.short	(.L_38 - .L_37)
.L_37:
        /*00dc*/ 	.word	0x00000000
        /*00e0*/ 	.short	0x0004
        /*00e2*/ 	.short	0x0020
        /*00e4*/ 	.byte	0x00, 0xf0, 0x21, 0x00


	//----- nvinfo : EIATTR_KPARAM_INFO
	.align		4
.L_38:
        /*00e8*/ 	.byte	0x04, 0x17
        /*00ea*/ 	.short	(.L_40 - .L_39)
.L_39:
        /*00ec*/ 	.word	0x00000000
        /*00f0*/ 	.short	0x0003
        /*00f2*/ 	.short	0x0018
        /*00f4*/ 	.byte	0x00, 0xf0, 0x21, 0x00


	//----- nvinfo : EIATTR_KPARAM_INFO
	.align		4
.L_40:
        /*00f8*/ 	.byte	0x04, 0x17
        /*00fa*/ 	.short	(.L_42 - .L_41)
.L_41:
        /*00fc*/ 	.word	0x00000000
        /*0100*/ 	.short	0x0002
        /*0102*/ 	.short	0x0010
        /*0104*/ 	.byte	0x00, 0xf0, 0x21, 0x00


	//----- nvinfo : EIATTR_KPARAM_INFO
	.align		4
.L_42:
        /*0108*/ 	.byte	0x04, 0x17
        /*010a*/ 	.short	(.L_44 - .L_43)
.L_43:
        /*010c*/ 	.word	0x00000000
        /*0110*/ 	.short	0x0001
        /*0112*/ 	.short	0x0008
        /*0114*/ 	.byte	0x00, 0xf0, 0x21, 0x00


	//----- nvinfo : EIATTR_KPARAM_INFO
	.align		4
.L_44:
        /*0118*/ 	.byte	0x04, 0x17
        /*011a*/ 	.short	(.L_46 - .L_45)
.L_45:
        /*011c*/ 	.word	0x00000000
        /*0120*/ 	.short	0x0000
        /*0122*/ 	.short	0x0000
        /*0124*/ 	.byte	0x00, 0xf0, 0x21, 0x00


	//----- nvinfo : EIATTR_SPARSE_MMA_MASK
	.align		4
.L_46:
        /*0128*/ 	.byte	0x03, 0x50
        /*012a*/ 	.short	0x0000


	//----- nvinfo : EIATTR_MAXREG_COUNT
	.align		4
        /*012c*/ 	.byte	0x03, 0x1b
        /*012e*/ 	.short	0x00ff


	//----- nvinfo : EIATTR_COOP_GROUP_MASK_REGIDS
	.align		4
        /*0130*/ 	.byte	0x04, 0x29
        /*0132*/ 	.short	(.L_48 - .L_47)


	//   ....[0]....
.L_47:
        /*0134*/ 	.word	0xffffffff


	//   ....[1]....
        /*0138*/ 	.word	0xffffffff


	//   ....[2]....
        /*013c*/ 	.word	0xffffffff


	//   ....[3]....
        /*0140*/ 	.word	0xffffffff


	//   ....[4]....
        /*0144*/ 	.word	0xffffffff


	//   ....[5]....
        /*0148*/ 	.word	0xffffffff


	//----- nvinfo : EIATTR_COOP_GROUP_INSTR_OFFSETS
	.align		4
.L_48:
        /*014c*/ 	.byte	0x04, 0x28
        /*014e*/ 	.short	(.L_50 - .L_49)


	//   ....[0]....
.L_49:
        /*0150*/ 	.word	0x00000e30


	//   ....[1]....
        /*0154*/ 	.word	0x00000e40


	//   ....[2]....
        /*0158*/ 	.word	0x00000e80


	//   ....[3]....
        /*015c*/ 	.word	0x00000ec0


	//   ....[4]....
        /*0160*/ 	.word	0x00001020


	//   ....[5]....
        /*0164*/ 	.word	0x00001040


	//----- nvinfo : EIATTR_EXIT_INSTR_OFFSETS
	.align		4
.L_50:
        /*0168*/ 	.byte	0x04, 0x1c
        /*016a*/ 	.short	(.L_52 - .L_51)


	//   ....[0]....
.L_51:
        /*016c*/ 	.word	0x000013c0


	//----- nvinfo : EIATTR_MAX_THREADS
	.align		4
.L_52:
        /*0170*/ 	.byte	0x04, 0x05
        /*0172*/ 	.short	(.L_54 - .L_53)
.L_53:
        /*0174*/ 	.word	0x00000100
        /*0178*/ 	.word	0x00000001
        /*017c*/ 	.word	0x00000001


	//----- nvinfo : EIATTR_CBANK_PARAM_SIZE
	.align		4
.L_54:
        /*0180*/ 	.byte	0x03, 0x19
        /*0182*/ 	.short	0x0080


	//----- nvinfo : EIATTR_PARAM_CBANK
	.align		4
        /*0184*/ 	.byte	0x04, 0x0a
        /*0186*/ 	.short	(.L_56 - .L_55)
	.align		4
.L_55:
        /*0188*/ 	.word	index@(.nv.constant0.triton_)
        /*018c*/ 	.short	0x0210
        /*018e*/ 	.short	0x0080


	//----- nvinfo : EIATTR_SW_WAR
	.align		4
.L_56:
        /*0190*/ 	.byte	0x04, 0x36
        /*0192*/ 	.short	(.L_58 - .L_57)
.L_57:
        /*0194*/ 	.word	0x00000008
.L_58:


//--------------------- .nv.callgraph             --------------------------
	.section	.nv.callgraph,"",@"SHT_CUDA_CALLGRAPH"
	.align	4
	.sectionentsize	8
	.align		4
        /*0000*/ 	.word	0x00000000
	.align		4
        /*0004*/ 	.word	0xffffffff
	.align		4
        /*0008*/ 	.word	0x00000000
	.align		4
        /*000c*/ 	.word	0xfffffffe
	.align		4
        /*0010*/ 	.word	0x00000000
	.align		4
        /*0014*/ 	.word	0xfffffffd
	.align		4
        /*0018*/ 	.word	0x00000000
	.align		4
        /*001c*/ 	.word	0xfffffffc


//--------------------- .nv.constant4             --------------------------
	.section	.nv.constant4,"a",@progbits
	.align	8
	.align		8
.nv.constant4:
        /*0000*/ 	.dword	_$_str


//--------------------- .text.triton_             --------------------------
	.section	.text.triton_,"ax",@progbits
	.align	128
        .global         triton_
        .type           triton_,@function
        .size           triton_,(.L_x_3 - triton_)
        .other          triton_,@"STO_CUDA_ENTRY STV_DEFAULT"
triton_:
.text.triton_:
[----:B------:R-:W0:Y:S01]  /*0000*/  LDC R1, c[0x0][0x28] ;  /* 0x00000a00ff017b82 */ /* 0x000e220000000800 */
[----:B------:R-:W1:Y:S07]  /*0010*/  S2R R6, SR_TID.X ;  /* 0x0000000000067919 */ /* 0x000e6e0000002100 */
[----:B------:R-:W2:Y:S01]  /*0020*/  LDC.64 R20, c[0x0][0x218] ;  /* 0x00008600ff147b82 */ /* 0x000ea20000000a00 */
[----:B------:R-:W-:Y:S01]  /*0030*/  ULDC UR4, c[0x0][0x280] ;  /* 0x0000a00000047ab9 */ /* 0x000fe20000000800 */
[----:B------:R-:W-:Y:S01]  /*0040*/  ULDC UR18, c[0x0][0x288] ;  /* 0x0000a20000127ab9 */ /* 0x000fe20000000800 */
[----:B------:R-:W3:Y:S01]  /*0050*/  S2R R2, SR_CTAID.X ;  /* 0x0000000000027919 */ /* 0x000ee20000002500 */
[----:B------:R-:W-:Y:S01]  /*0060*/  PRMT R4, RZ, 0x7610, R4 ;  /* 0x00007610ff047816 */ /* 0x000fe20000000004 */
[----:B------:R-:W-:Y:S01]  /*0070*/  ULDC.64 UR16, c[0x0][0x208] ;  /* 0x0000820000107ab9 */ /* 0x000fe20000000a00 */
[----:B------:R-:W-:Y:S01]  /*0080*/  PRMT R7, RZ, 0x7610, R7 ;  /* 0x00007610ff077816 */ /* 0x000fe20000000007 */
[----:B------:R-:W-:Y:S01]  /*0090*/  ULDC.64 UR14, c[0x0][0x248] ;  /* 0x00009200000e7ab9 */ /* 0x000fe20000000a00 */
[----:B------:R-:W4:Y:S01]  /*00a0*/  LDC.64 R18, c[0x0][0x220] ;  /* 0x00008800ff127b82 */ /* 0x000f220000000a00 */
[----:B------:R-:W-:Y:S01]  /*00b0*/  PRMT R26, RZ, 0x7610, R26 ;  /* 0x00007610ff1a7816 */ /* 0x000fe2000000001a */
[----:B------:R-:W-:-:S06]  /*00c0*/  ULDC.64 UR12, c[0x0][0x240] ;  /* 0x00009000000c7ab9 */ /* 0x000fcc0000000a00 */
[----:B------:R-:W5:Y:S08]  /*00d0*/  LDC.64 R10, c[0x0][0x230] ;  /* 0x00008c00ff0a7b82 */ /* 0x000f700000000a00 */
[----:B------:R-:W5:Y:S08]  /*00e0*/  LDC.64 R22, c[0x0][0x228] ;  /* 0x00008a00ff167b82 */ /* 0x000f700000000a00 */
[----:B------:R-:W5:Y:S01]  /*00f0*/  LDC.64 R14, c[0x0][0x210] ;  /* 0x00008400ff0e7b82 */ /* 0x000f620000000a00 */
[----:B-1----:R-:W-:Y:S01]  /*0100*/  SHF.R.U32.HI R5, RZ, 0x2, R6 ;  /* 0x00000002ff057819 */ /* 0x002fe20000011606 */
[----:B------:R-:W-:Y:S01]  /*0110*/  ULDC.64 UR10, c[0x0][0x230] ;  /* 0x00008c00000a7ab9 */ /* 0x000fe20000000a00 */
[----:B---3--:R-:W-:Y:S01]  /*0120*/  SHF.L.U32 R0, R2, 0x6, RZ ;  /* 0x0000000602007819 */ /* 0x008fe200000006ff */
[----:B------:R-:W-:Y:S01]  /*0130*/  ULDC.64 UR8, c[0x0][0x258] ;  /* 0x0000960000087ab9 */ /* 0x000fe20000000a00 */
[----:B------:R-:W-:Y:S01]  /*0140*/  SGXT.U32 R5, R5, 0x6 ;  /* 0x000000060505781a */ /* 0x000fe20000000000 */
[----:B------:R-:W-:-:S02]  /*0150*/  ULDC.64 UR6, c[0x0][0x220] ;  /* 0x0000880000067ab9 */ /* 0x000fc40000000a00 */
[----:B------:R-:W1:Y:S01]  /*0160*/  LDC.64 R16, c[0x0][0x240] ;  /* 0x00009000ff107b82 */ /* 0x000e620000000a00 */
[----:B------:R-:W-:Y:S02]  /*0170*/  LOP3.LUT R3, R0, R5, RZ, 0xfc, !PT ;  /* 0x0000000500037212 */ /* 0x000fe400078efcff */
[----:B------:R-:W-:Y:S02]  /*0180*/  LOP3.LUT R0, R6, 0x3, RZ, 0xc0, !PT ;  /* 0x0000000306007812 */ /* 0x000fe400078ec0ff */
[----:B------:R-:W-:-:S03]  /*0190*/  ISETP.GE.AND P1, PT, R3, UR4, PT ;  /* 0x0000000403007c0c */ /* 0x000fc6000bf26270 */
[C---:B--2---:R-:W-:Y:S01]  /*01a0*/  IMAD.WIDE.U32 R20, R0.reuse, 0x2, R20 ;  /* 0x0000000200147825 */ /* 0x044fe200078e0014 */
[C---:B------:R-:W-:Y:S01]  /*01b0*/  ISETP.LT.AND P2, PT, R3.reuse, UR18, !P1 ;  /* 0x0000001203007c0c */ /* 0x040fe2000cf41270 */
[----:B------:R-:W2:Y:S02]  /*01c0*/  LDC.64 R8, c[0x0][0x248] ;  /* 0x00009200ff087b82 */ /* 0x000ea40000000a00 */
[----:B------:R-:W-:Y:S02]  /*01d0*/  IMAD R6, R3, 0xc00, R0 ;  /* 0x00000c0003067824 */ /* 0x000fe400078e0200 */
[----:B----4-:R-:W-:-:S04]  /*01e0*/  IMAD.WIDE.U32 R18, R0, 0x2, R18 ;  /* 0x0000000200127825 */ /* 0x010fc800078e0012 */
[----:B------:R-:W3:Y:S01]  /*01f0*/  LDC.64 R12, c[0x0][0x258] ;  /* 0x00009600ff0c7b82 */ /* 0x000ee20000000a00 */
[----:B-----5:R-:W-:-:S03]  /*0200*/  IMAD.WIDE.U32 R10, R0, 0x2, R10 ;  /* 0x00000002000a7825 */ /* 0x020fc600078e000a */
[----:B------:R4:W5:Y:S01]  /*0210*/  @P2 LDG.E.EL.U16 R4, desc[UR16][R20.64+0x7800] ;  /* 0x0078001014042981 */ /* 0x000962000c2e1500 */
[----:B0-----:R-:W-:-:S03]  /*0220*/  IMAD.WIDE R22, R6, 0x2, R22 ;  /* 0x0000000206167825 */ /* 0x001fc600078e0216 */
[----:B------:R-:W0:Y:S01]  /*0230*/  LDC.64 R24, c[0x0][0x250] ;  /* 0x00009400ff187b82 */ /* 0x000e220000000a00 */
[----:B------:R1:W5:Y:S07]  /*0240*/  @P2 LDG.E.EL.U16 R7, desc[UR16][R18.64+0x7800] ;  /* 0x0078001012072981 */ /* 0x00036e000c2e1500 */
[----:B------:R-:W0:Y:S01]  /*0250*/  LDC.64 R28, c[0x0][0x238] ;  /* 0x00008e00ff1c7b82 */ /* 0x000e220000000a00 */
[----:B----4-:R-:W-:Y:S01]  /*0260*/  PRMT R20, RZ, 0x7610, R20 ;  /* 0x00007610ff147816 */ /* 0x010fe20000000014 */
[----:B------:R4:W5:Y:S01]  /*0270*/  @P2 LDG.E.EF.U16 R26, desc[UR16][R22.64] ;  /* 0x00000010161a2981 */ /* 0x000962000c0e1500 */
[----:B------:R-:W-:-:S04]  /*0280*/  ISETP.GE.AND P0, PT, R3, UR18, PT ;  /* 0x0000001203007c0c */ /* 0x000fc8000bf06270 */
[----:B------:R2:W5:Y:S01]  /*0290*/  @P2 LDG.E.EL.U16 R20, desc[UR16][R10.64] ;  /* 0x000000100a142981 */ /* 0x000562000c2e1500 */
[C---:B------:R-:W-:Y:S01]  /*02a0*/  ISETP.GE.AND P3, PT, R3.reuse, UR4, !P0 ;  /* 0x0000000403007c0c */ /* 0x040fe2000c766270 */
[----:B-1----:R-:W-:Y:S01]  /*02b0*/  VIADD R19, R3, -UR4 ;  /* 0x8000000403137c36 */ /* 0x002fe20008000000 */
[----:B------:R-:W-:Y:S01]  /*02c0*/  PRMT R27, RZ, 0x7610, R27 ;  /* 0x00007610ff1b7816 */ /* 0x000fe2000000001b */
[----:B------:R-:W-:Y:S01]  /*02d0*/  IMAD.WIDE R14, R6, 0x2, R14 ;  /* 0x00000002060e7825 */ /* 0x000fe200078e020e */
[----:B------:R-:W-:Y:S01]  /*02e0*/  PRMT R18, RZ, 0x7610, R18 ;  /* 0x00007610ff127816 */ /* 0x000fe20000000012 */
[----:B------:R-:W-:Y:S02]  /*02f0*/  UIADD3 UR14, UP0, UR14, 0x7808, URZ ;  /* 0x000078080e0e7890 */ /* 0x000fe4000ff1e03f */
[----:B------:R-:W-:Y:S01]  /*0300*/  IMAD R19, R19, 0xc00, R0 ;  /* 0x00000c0013137824 */ /* 0x000fe200078e0200 */
[----:B------:R-:W-:Y:S01]  /*0310*/  PRMT R21, RZ, 0x7610, R21 ;  /* 0x00007610ff157816 */ /* 0x000fe20000000015 */
[C---:B------:R-:W-:Y:S01]  /*0320*/  IMAD.WIDE.U32 R16, R0.reuse, 0x2, R16 ;  /* 0x0000000200107825 */ /* 0x040fe200078e0010 */
[----:B----4-:R-:W-:Y:S01]  /*0330*/  PRMT R22, RZ, 0x7610, R22 ;  /* 0x00007610ff167816 */ /* 0x010fe20000000016 */
[----:B------:R1:W4:Y:S01]  /*0340*/  @P2 LDG.E.EF.U16 R27, desc[UR16][R14.64] ;  /* 0x000000100e1b2981 */ /* 0x000322000c0e1500 */
[----:B--2---:R-:W-:Y:S01]  /*0350*/  PRMT R10, RZ, 0x7610, R10 ;  /* 0x00007610ff0a7816 */ /* 0x004fe2000000000a */
[C---:B------:R-:W-:Y:S01]  /*0360*/  IMAD.WIDE.U32 R8, R0.reuse, 0x2, R8 ;  /* 0x0000000200087825 */ /* 0x040fe200078e0008 */
[----:B------:R-:W-:Y:S01]  /*0370*/  PRMT R11, RZ, 0x7610, R11 ;  /* 0x00007610ff0b7816 */ /* 0x000fe2000000000b */
[----:B------:R2:W4:Y:S01]  /*0380*/  @P3 LDG.E.EL.U16 R18, desc[UR16][R16.64+0x7800] ;  /* 0x0078001010123981 */ /* 0x000522000c2e1500 */
[----:B------:R-:W-:Y:S01]  /*0390*/  UIADD3 UR10, UP1, UR10, 0x8, URZ ;  /* 0x000000080a0a7890 */ /* 0x000fe2000ff3e03f */
[----:B---3--:R-:W-:Y:S01]  /*03a0*/  IMAD.WIDE.U32 R12, R0, 0x2, R12 ;  /* 0x00000002000c7825 */ /* 0x008fe200078e000c */
[----:B------:R-:W-:Y:S01]  /*03b0*/  LEA R5, R2, R5, 0x6 ;  /* 0x0000000502057211 */ /* 0x000fe200078e30ff */
[----:B------:R3:W4:Y:S01]  /*03c0*/  @P3 LDG.E.EL.U16 R21, desc[UR16][R8.64+0x7800] ;  /* 0x0078001008153981 */ /* 0x000722000c2e1500 */
[----:B------:R-:W-:Y:S01]  /*03d0*/  ISETP.LT.AND P4, PT, R3, UR18, PT ;  /* 0x0000001203007c0c */ /* 0x000fe2000bf81270 */
[C---:B0-----:R-:W-:Y:S01]  /*03e0*/  IMAD.WIDE R24, R19.reuse, 0x2, R24 ;  /* 0x0000000213187825 */ /* 0x041fe200078e0218 */
[----:B-1----:R-:W0:Y:S01]  /*03f0*/  LDC.64 R14, c[0x0][0x210] ;  /* 0x00008400ff0e7b82 */ /* 0x002e220000000a00 */
[----:B------:R-:W4:Y:S01]  /*0400*/  @P3 LDG.E.EL.U16 R22, desc[UR16][R12.64] ;  /* 0x000000100c163981 */ /* 0x000f22000c2e1500 */
[----:B------:R-:W-:Y:S01]  /*0410*/  ULDC.64 UR4, c[0x0][0x218] ;  /* 0x0000860000047ab9 */ /* 0x000fe20000000a00 */
[----:B------:R-:W-:-:S02]  /*0420*/  IMAD.WIDE R28, R19, 0x2, R28 ;  /* 0x00000002131c7825 */ /* 0x000fc400078e021c */
[----:B------:R-:W4:Y:S03]  /*0430*/  @P3 LDG.E.EF.U16 R10, desc[UR16][R24.64] ;  /* 0x00000010180a3981 */ /* 0x000f26000c0e1500 */
[----:B--2---:R-:W0:Y:S01]  /*0440*/  LDC.64 R16, c[0x0][0x270] ;  /* 0x00009c00ff107b82 */ /* 0x004e220000000a00 */
[----:B------:R-:W2:Y:S01]  /*0450*/  @P3 LDG.E.EF.U16 R11, desc[UR16][R28.64] ;  /* 0x000000101c0b3981 */ /* 0x000ea2000c0e1500 */
[----:B------:R-:W-:Y:S02]  /*0460*/  UIADD3.X UR15, URZ, UR15, URZ, UP0, !UPT ;  /* 0x0000000f3f0f7290 */ /* 0x000fe400087fe43f */
[----:B------:R-:W-:-:S04]  /*0470*/  UIADD3 UR12, UP0, UR12, 0x7808, URZ ;  /* 0x000078080c0c7890 */ /* 0x000fc8000ff1e03f */
[----:B------:R-:W-:Y:S02]  /*0480*/  UIADD3.X UR13, URZ, UR13, URZ, UP0, !UPT ;  /* 0x0000000d3f0d7290 */ /* 0x000fe400087fe43f */
[----:B------:R-:W-:Y:S01]  /*0490*/  UIADD3 UR8, UP0, UR8, 0x8, URZ ;  /* 0x0000000808087890 */ /* 0x000fe2000ff1e03f */
[----:B------:R-:W-:Y:S01]  /*04a0*/  HFMA2.MMA R23, -RZ, RZ, 0, 0 ;  /* 0x00000000ff177435 */ /* 0x000fe200000001ff */
[----:B------:R-:W-:Y:S02]  /*04b0*/  UIADD3.X UR11, URZ, UR11, URZ, UP1, !UPT ;  /* 0x0000000b3f0b7290 */ /* 0x000fe40008ffe43f */
[----:B------:R-:W-:Y:S01]  /*04c0*/  UIADD3.X UR9, URZ, UR9, URZ, UP0, !UPT ;  /* 0x000000093f097290 */ /* 0x000fe200087fe43f */
[----:B------:R-:W-:Y:S01]  /*04d0*/  IMAD.MOV.U32 R3, RZ, RZ, RZ ;  /* 0x000000ffff037224 */ /* 0x000fe200078e00ff */
[----:B------:R-:W-:Y:S02]  /*04e0*/  UIADD3 UR6, UP0, UR6, 0x7808, URZ ;  /* 0x0000780806067890 */ /* 0x000fe4000ff1e03f */
[----:B------:R-:W-:-:S02]  /*04f0*/  UIADD3 UR4, UP1, UR4, 0x7808, URZ ;  /* 0x0000780804047890 */ /* 0x000fc4000ff3e03f */
[----:B------:R-:W-:Y:S02]  /*0500*/  UIADD3.X UR7, URZ, UR7, URZ, UP0, !UPT ;  /* 0x000000073f077290 */ /* 0x000fe400087fe43f */
[----:B------:R-:W-:Y:S01]  /*0510*/  UIADD3.X UR5, URZ, UR5, URZ, UP1, !UPT ;  /* 0x000000053f057290 */ /* 0x000fe20008ffe43f */
[----:B-----5:R-:W-:Y:S02]  /*0520*/  SEL R4, R4, RZ, P2 ;  /* 0x000000ff04047207 */ /* 0x020fe40001000000 */
[----:B------:R-:W-:Y:S02]  /*0530*/  SEL R7, R7, RZ, P2 ;  /* 0x000000ff07077207 */ /* 0x000fe40001000000 */
[----:B------:R-:W-:-:S03]  /*0540*/  SHF.L.U32 R4, R4, 0x10, RZ ;  /* 0x0000001004047819 */ /* 0x000fc600000006ff */
[----:B------:R-:W-:Y:S01]  /*0550*/  IMAD.U32 R7, R7, 0x10000, RZ ;  /* 0x0001000007077824 */ /* 0x000fe200078e00ff */
[----:B------:R-:W-:Y:S02]  /*0560*/  SEL R26, R26, RZ, P2 ;  /* 0x000000ff1a1a7207 */ /* 0x000fe40001000000 */
[----:B------:R-:W-:Y:S02]  /*0570*/  SEL R20, R20, RZ, P2 ;  /* 0x000000ff14147207 */ /* 0x000fe40001000000 */
[----:B------:R-:W-:-:S03]  /*0580*/  SHF.L.U32 R26, R26, 0x10, RZ ;  /* 0x000000101a1a7819 */ /* 0x000fc600000006ff */
[----:B---3--:R-:W-:Y:S02]  /*0590*/  IMAD.U32 R9, R20, 0x10000, RZ ;  /* 0x0001000014097824 */ /* 0x008fe400078e00ff */
[----:B------:R-:W-:Y:S02]  /*05a0*/  FADD R4, R4, R7 ;  /* 0x0000000704047221 */ /* 0x000fe40000000000 */
[----:B------:R-:W-:Y:S02]  /*05b0*/  FADD R7, R26, R9 ;  /* 0x000000091a077221 */ /* 0x000fe40000000000 */
[----:B------:R-:W1:Y:S01]  /*05c0*/  LDC.64 R8, c[0x0][0x270] ;  /* 0x00009c00ff087b82 */ /* 0x000e620000000a00 */
[----:B----4-:R-:W-:Y:S02]  /*05d0*/  SEL R27, R27, RZ, P2 ;  /* 0x000000ff1b1b7207 */ /* 0x010fe40001000000 */
[----:B------:R-:W-:Y:S02]  /*05e0*/  SEL R18, R18, RZ, P3 ;  /* 0x000000ff12127207 */ /* 0x000fe40001800000 */
[----:B------:R-:W-:-:S02]  /*05f0*/  SEL R21, R21, RZ, P3 ;  /* 0x000000ff15157207 */ /* 0x000fc40001800000 */
[----:B------:R-:W-:Y:S02]  /*0600*/  SEL R22, R22, RZ, P3 ;  /* 0x000000ff16167207 */ /* 0x000fe40001800000 */
[----:B------:R-:W-:Y:S02]  /*0610*/  SEL R10, R10, RZ, P3 ;  /* 0x000000ff0a0a7207 */ /* 0x000fe40001800000 */
[----:B------:R-:W-:Y:S01]  /*0620*/  SHF.L.U32 R27, R27, 0x10, RZ ;  /* 0x000000101b1b7819 */ /* 0x000fe200000006ff */
[----:B------:R-:W-:Y:S01]  /*0630*/  IMAD.U32 R12, R18, 0x10000, RZ ;  /* 0x00010000120c7824 */ /* 0x000fe200078e00ff */
[----:B------:R-:W-:Y:S01]  /*0640*/  SHF.L.U32 R21, R21, 0x10, RZ ;  /* 0x0000001015157819 */ /* 0x000fe200000006ff */
[----:B------:R-:W-:Y:S01]  /*0650*/  IMAD.U32 R22, R22, 0x10000, RZ ;  /* 0x0001000016167824 */ /* 0x000fe200078e00ff */
[----:B--2---:R-:W-:Y:S02]  /*0660*/  SEL R11, R11, RZ, P3 ;  /* 0x000000ff0b0b7207 */ /* 0x004fe40001800000 */
[----:B------:R-:W-:Y:S01]  /*0670*/  SHF.L.U32 R13, R10, 0x10, RZ ;  /* 0x000000100a0d7819 */ /* 0x000fe200000006ff */
[----:B------:R-:W-:Y:S01]  /*0680*/  FFMA R18, R4, R7, R27 ;  /* 0x0000000704127223 */ /* 0x000fe2000000001b */
[----:B------:R-:W-:Y:S01]  /*0690*/  FADD R4, R12, R21 ;  /* 0x000000150c047221 */ /* 0x000fe20000000000 */
[----:B------:R-:W-:-:S02]  /*06a0*/  IMAD.U32 R11, R11, 0x10000, RZ ;  /* 0x000100000b0b7824 */ /* 0x000fc400078e00ff */
[----:B------:R-:W-:Y:S02]  /*06b0*/  FADD R7, R13, R22 ;  /* 0x000000160d077221 */ /* 0x000fe40000000000 */
[----:B------:R-:W0:Y:S02]  /*06c0*/  LDC.64 R12, c[0x0][0x228] ;  /* 0x00008a00ff0c7b82 */ /* 0x000e240000000a00 */
[----:B------:R-:W-:Y:S01]  /*06d0*/  @P1 FFMA R18, R4, R7, R11 ;  /* 0x0000000704121223 */ /* 0x000fe2000000000b */
[----:B-1----:R-:W-:-:S05]  /*06e0*/  IMAD.WIDE R6, R6, 0x2, R8 ;  /* 0x0000000206067825 */ /* 0x002fca00078e0208 */
[----:B------:R-:W0:Y:S08]  /*06f0*/  LDC.64 R10, c[0x0][0x238] ;  /* 0x00008e00ff0a7b82 */ /* 0x000e300000000a00 */
[----:B------:R-:W4:Y:S01]  /*0700*/  LDC.64 R8, c[0x0][0x250] ;  /* 0x00009400ff087b82 */ /* 0x000f220000000a00 */
[----:B------:R-:W-:-:S05]  /*0710*/  F2FP.BF16.F32.PACK_AB R4, RZ, R18 ;  /* 0x00000012ff04723e */ /* 0x000fca00000010ff */
[----:B------:R1:W-:Y:S02]  /*0720*/  @!P0 STG.E.U16 desc[UR16][R6.64], R4 ;  /* 0x0000000406008986 */ /* 0x0003e4000c101510 */
[----:B-1----:R-:W-:Y:S01]  /*0730*/  IMAD R4, R5, 0xc00, R0 ;  /* 0x00000c0005047824 */ /* 0x002fe200078e0200 */
[----:B------:R-:W-:Y:S01]  /*0740*/  SEL R7, RZ, 0x3f800000, !P4 ;  /* 0x3f800000ff077807 */ /* 0x000fe20006000000 */
[----:B------:R-:W-:Y:S01]  /*0750*/  VIADD R6, R19, 0x4 ;  /* 0x0000000413067836 */ /* 0x000fe20000000000 */
[----:B0-----:R-:W-:-:S07]  /*0760*/  FSEL R5, R18, RZ, !P0 ;  /* 0x000000ff12057208 */ /* 0x001fce0004000000 */
.L_x_0:
[----:B------:R-:W-:Y:S01]  /*0770*/  MOV R28, UR4 ;  /* 0x00000004001c7c02 */ /* 0x000fe20008000f00 */
[----:B------:R-:W-:Y:S01]  /*0780*/  IMAD.U32 R29, RZ, RZ, UR5 ;  /* 0x00000005ff1d7e24 */ /* 0x000fe2000f8e00ff */
[----:B------:R-:W-:Y:S01]  /*0790*/  PRMT R2, RZ, 0x7610, R2 ;  /* 0x00007610ff027816 */ /* 0x000fe20000000002 */
[----:B------:R-:W-:Y:S01]  /*07a0*/  IMAD.U32 R25, RZ, RZ, UR7 ;  /* 0x00000007ff197e24 */ /* 0x000fe2000f8e00ff */
[----:B------:R-:W-:Y:S01]  /*07b0*/  IADD3 R20, R4, 0x4, RZ ;  /* 0x0000000404147810 */ /* 0x000fe20007ffe0ff */
[C---:B------:R-:W-:Y:S01]  /*07c0*/  IMAD.WIDE.U32 R28, R0.reuse, 0x2, R28 ;  /* 0x00000002001c7825 */ /* 0x040fe200078e001c */
[----:B0-----:R-:W-:Y:S02]  /*07d0*/  MOV R24, UR6 ;  /* 0x0000000600187c02 */ /* 0x001fe40008000f00 */
[----:B------:R-:W-:Y:S02]  /*07e0*/  PRMT R27, RZ, 0x7610, R27 ;  /* 0x00007610ff1b7816 */ /* 0x000fe4000000001b */
[----:B------:R0:W2:Y:S01]  /*07f0*/  @P2 LDG.E.EL.U16 R2, desc[UR16][R28.64] ;  /* 0x000000101c022981 */ /* 0x0000a2000c2e1500 */
[----:B------:R-:W-:Y:S01]  /*0800*/  MOV R19, UR11 ;  /* 0x0000000b00137c02 */ /* 0x000fe20008000f00 */
[----:B------:R-:W-:Y:S01]  /*0810*/  IMAD.U32 R18, RZ, RZ, UR10 ;  /* 0x0000000aff127e24 */ /* 0x000fe2000f8e00ff */
[----:B------:R-:W-:Y:S01]  /*0820*/  PRMT R22, RZ, 0x7610, R22 ;  /* 0x00007610ff167816 */ /* 0x000fe20000000016 */
[----:B------:R-:W-:-:S04]  /*0830*/  IMAD.WIDE.U32 R24, R0, 0x2, R24 ;  /* 0x0000000200187825 */ /* 0x000fc800078e0018 */
[----:B0-----:R-:W-:Y:S01]  /*0840*/  IMAD.IADD R29, R20, 0x1, R23 ;  /* 0x00000001141d7824 */ /* 0x001fe200078e0217 */
[----:B------:R-:W-:Y:S01]  /*0850*/  PRMT R26, RZ, 0x7610, R26 ;  /* 0x00007610ff1a7816 */ /* 0x000fe2000000001a */
[----:B------:R-:W-:Y:S01]  /*0860*/  IMAD.WIDE.U32 R18, R0, 0x2, R18 ;  /* 0x0000000200127825 */ /* 0x000fe200078e0012 */
[----:B------:R-:W3:Y:S03]  /*0870*/  @P2 LDG.E.EL.U16 R27, desc[UR16][R24.64] ;  /* 0x00000010181b2981 */ /* 0x000ee6000c2e1500 */
[C---:B------:R-:W-:Y:S01]  /*0880*/  IMAD.WIDE R20, R29.reuse, 0x2, R12 ;  /* 0x000000021d147825 */ /* 0x040fe200078e020c */
[----:B------:R-:W5:Y:S04]  /*0890*/  @P2 LDG.E.EL.U16 R26, desc[UR16][R18.64] ;  /* 0x00000010121a2981 */ /* 0x000f68000c2e1500 */
[----:B------:R0:W5:Y:S01]  /*08a0*/  @P2 LDG.E.EF.U16 R22, desc[UR16][R20.64] ;  /* 0x0000001014162981 */ /* 0x000162000c0e1500 */
[----:B------:R-:W-:Y:S01]  /*08b0*/  IMAD.WIDE R28, R29, 0x2, R14 ;  /* 0x000000021d1c7825 */ /* 0x000fe200078e020e */
[----:B0---4-:R-:W-:-:S06]  /*08c0*/  PRMT R20, RZ, 0x7610, R20 ;  /* 0x00007610ff147816 */ /* 0x011fcc0000000014 */
[----:B------:R0:W4:Y:S01]  /*08d0*/  @P2 LDG.E.EF.U16 R20, desc[UR16][R28.64] ;  /* 0x000000101c142981 */ /* 0x000122000c0e1500 */
[----:B------:R-:W-:Y:S01]  /*08e0*/  MOV R24, UR12 ;  /* 0x0000000c00187c02 */ /* 0x000fe20008000f00 */
[----:B------:R-:W-:Y:S01]  /*08f0*/  IMAD.U32 R25, RZ, RZ, UR13 ;  /* 0x0000000dff197e24 */ /* 0x000fe2000f8e00ff */
[----:B------:R-:W-:Y:S01]  /*0900*/  MOV R18, UR14 ;  /* 0x0000000e00127c02 */ /* 0x000fe20008000f00 */
[----:B------:R-:W-:Y:S01]  /*0910*/  IMAD.U32 R19, RZ, RZ, UR15 ;  /* 0x0000000fff137e24 */ /* 0x000fe2000f8e00ff */
[----:B------:R-:W-:Y:S01]  /*0920*/  PRMT R21, RZ, 0x7610, R21 ;  /* 0x00007610ff157816 */ /* 0x000fe20000000015 */
[----:B------:R-:W-:Y:S01]  /*0930*/  IMAD.WIDE.U32 R24, R0, 0x2, R24 ;  /* 0x0000000200187825 */ /* 0x000fe200078e0018 */
[----:B0-----:R-:W-:-:S03]  /*0940*/  PRMT R28, RZ, 0x7610, R28 ;  /* 0x00007610ff1c7816 */ /* 0x001fc6000000001c */
[----:B------:R-:W-:Y:S01]  /*0950*/  IMAD.WIDE.U32 R18, R0, 0x2, R18 ;  /* 0x0000000200127825 */ /* 0x000fe200078e0012 */
[----:B------:R0:W4:Y:S04]  /*0960*/  @P3 LDG.E.EL.U16 R21, desc[UR16][R24.64] ;  /* 0x0000001018153981 */ /* 0x000128000c2e1500 */
[----:B------:R1:W4:Y:S01]  /*0970*/  @P3 LDG.E.EL.U16 R28, desc[UR16][R18.64] ;  /* 0x00000010121c3981 */ /* 0x000322000c2e1500 */
[----:B0-----:R-:W-:Y:S01]  /*0980*/  MOV R24, UR8 ;  /* 0x0000000800187c02 */ /* 0x001fe20008000f00 */
[----:B------:R-:W-:-:S04]  /*0990*/  IMAD.U32 R25, RZ, RZ, UR9 ;  /* 0x00000009ff197e24 */ /* 0x000fc8000f8e00ff */
[----:B------:R-:W-:Y:S01]  /*09a0*/  IMAD.WIDE.U32 R24, R0, 0x2, R24 ;  /* 0x0000000200187825 */ /* 0x000fe200078e0018 */
[----:B--2---:R-:W-:-:S04]  /*09b0*/  SEL R2, R2, RZ, P2 ;  /* 0x000000ff02027207 */ /* 0x004fc80001000000 */
[----:B------:R-:W-:Y:S02]  /*09c0*/  SHF.L.U32 R2, R2, 0x10, RZ ;  /* 0x0000001002027819 */ /* 0x000fe400000006ff */
[----:B---3--:R-:W-:Y:S02]  /*09d0*/  SEL R27, R27, RZ, P2 ;  /* 0x000000ff1b1b7207 */ /* 0x008fe40001000000 */
[----:B-----5:R-:W-:-:S03]  /*09e0*/  SEL R26, R26, RZ, P2 ;  /* 0x000000ff1a1a7207 */ /* 0x020fc60001000000 */
[----:B------:R-:W-:Y:S01]  /*09f0*/  IMAD.U32 R27, R27, 0x10000, RZ ;  /* 0x000100001b1b7824 */ /* 0x000fe200078e00ff */
[----:B------:R-:W-:Y:S02]  /*0a00*/  SEL R22, R22, RZ, P2 ;  /* 0x000000ff16167207 */ /* 0x000fe40001000000 */
[----:B------:R-:W-:Y:S01]  /*0a10*/  SHF.L.U32 R26, R26, 0x10, RZ ;  /* 0x000000101a1a7819 */ /* 0x000fe200000006ff */
[----:B------:R-:W-:Y:S02]  /*0a20*/  FADD R27, R2, R27 ;  /* 0x0000001b021b7221 */ /* 0x000fe40000000000 */
[----:B-1----:R-:W-:Y:S01]  /*0a30*/  IMAD.U32 R19, R22, 0x10000, RZ ;  /* 0x0001000016137824 */ /* 0x002fe200078e00ff */
[----:B------:R-:W-:-:S03]  /*0a40*/  PRMT R2, RZ, 0x7610, R2 ;  /* 0x00007610ff027816 */ /* 0x000fc60000000002 */
[----:B------:R-:W-:Y:S01]  /*0a50*/  FADD R26, R19, R26 ;  /* 0x0000001a131a7221 */ /* 0x000fe20000000000 */
[----:B------:R-:W-:Y:S02]  /*0a60*/  IMAD.IADD R19, R6, 0x1, R23 ;  /* 0x0000000106137824 */ /* 0x000fe400078e0217 */
[----:B------:R0:W2:Y:S01]  /*0a70*/  @P3 LDG.E.EL.U16 R2, desc[UR16][R24.64] ;  /* 0x0000001018023981 */ /* 0x0000a2000c2e1500 */
[----:B----4-:R-:W-:-:S04]  /*0a80*/  SEL R20, R20, RZ, P2 ;  /* 0x000000ff14147207 */ /* 0x010fc80001000000 */
[----:B------:R-:W-:Y:S01]  /*0a90*/  SHF.L.U32 R20, R20, 0x10, RZ ;  /* 0x0000001014147819 */ /* 0x000fe200000006ff */
[----:B0-----:R-:W-:-:S04]  /*0aa0*/  IMAD.WIDE R24, R19, 0x2, R10 ;  /* 0x0000000213187825 */ /* 0x001fc800078e020a */
[----:B------:R-:W-:Y:S01]  /*0ab0*/  FFMA R20, R27, R26, R20 ;  /* 0x0000001a1b147223 */ /* 0x000fe20000000014 */
[----:B------:R-:W-:Y:S01]  /*0ac0*/  PRMT R27, RZ, 0x7610, R27 ;  /* 0x00007610ff1b7816 */ /* 0x000fe2000000001b */
[----:B------:R-:W-:Y:S01]  /*0ad0*/  IMAD.WIDE R18, R19, 0x2, R8 ;  /* 0x0000000213127825 */ /* 0x000fe200078e0208 */
[----:B------:R-:W-:-:S04]  /*0ae0*/  PRMT R22, RZ, 0x7610, R22 ;  /* 0x00007610ff167816 */ /* 0x000fc80000000016 */
[----:B------:R0:W3:Y:S04]  /*0af0*/  @P3 LDG.E.EF.U16 R27, desc[UR16][R18.64] ;  /* 0x00000010121b3981 */ /* 0x0000e8000c0e1500 */
[----:B------:R1:W4:Y:S01]  /*0b00*/  @P3 LDG.E.EF.U16 R22, desc[UR16][R24.64] ;  /* 0x0000001018163981 */ /* 0x000322000c0e1500 */
[----:B------:R-:W-:Y:S02]  /*0b10*/  SEL R21, R21, RZ, P3 ;  /* 0x000000ff15157207 */ /* 0x000fe40001800000 */
[----:B------:R-:W-:Y:S02]  /*0b20*/  SEL R28, R28, RZ, P3 ;  /* 0x000000ff1c1c7207 */ /* 0x000fe40001800000 */
[----:B------:R-:W-:Y:S01]  /*0b30*/  SHF.L.U32 R21, R21, 0x10, RZ ;  /* 0x0000001015157819 */ /* 0x000fe200000006ff */
[----:B------:R-:W-:-:S02]  /*0b40*/  FADD R26, R7, 1 ;  /* 0x3f800000071a7421 */ /* 0x000fc40000000000 */
[----:B------:R-:W-:-:S04]  /*0b50*/  IMAD.U32 R28, R28, 0x10000, RZ ;  /* 0x000100001c1c7824 */ /* 0x000fc800078e00ff */
[----:B------:R-:W-:Y:S01]  /*0b60*/  FADD R28, R21, R28 ;  /* 0x0000001c151c7221 */ /* 0x000fe20000000000 */
[C---:B------:R-:W-:Y:S01]  /*0b70*/  FSETP.GEU.AND P5, PT, |R26|.reuse, 1.175494350822287508e-38, PT ;  /* 0x008000001a00780b */ /* 0x040fe20003fae200 */
[C---:B0-----:R-:W-:Y:S01]  /*0b80*/  FMUL R19, R26.reuse, 0.25 ;  /* 0x3e8000001a137820 */ /* 0x041fe20000400000 */
[----:B------:R-:W-:Y:S01]  /*0b90*/  FSETP.GT.AND P4, PT, |R26|, 8.50705917302346158658e+37, PT ;  /* 0x7e8000001a00780b */ /* 0x000fe20003f84200 */
[----:B------:R-:W-:-:S05]  /*0ba0*/  VIADD R18, R4, 0x4 ;  /* 0x0000000404127836 */ /* 0x000fca0000000000 */
[----:B-1----:R-:W-:Y:S01]  /*0bb0*/  IADD3 R25, R18, R23, RZ ;  /* 0x0000001712197210 */ /* 0x002fe20007ffe0ff */
[----:B------:R-:W-:Y:S01]  /*0bc0*/  VIADD R23, R23, 0x4 ;  /* 0x0000000417177836 */ /* 0x000fe20000000000 */
[----:B------:R-:W-:Y:S02]  /*0bd0*/  UIADD3 UR14, UP0, UR14, 0x8, URZ ;  /* 0x000000080e0e7890 */ /* 0x000fe4000ff1e03f */
[----:B------:R-:W-:Y:S02]  /*0be0*/  UIADD3 UR12, UP1, UR12, 0x8, URZ ;  /* 0x000000080c0c7890 */ /* 0x000fe4000ff3e03f */
[----:B------:R-:W-:Y:S02]  /*0bf0*/  UIADD3 UR10, UP2, UR10, 0x8, URZ ;  /* 0x000000080a0a7890 */ /* 0x000fe4000ff5e03f */
[----:B------:R-:W-:Y:S02]  /*0c00*/  UIADD3 UR8, UP3, UR8, 0x8, URZ ;  /* 0x0000000808087890 */ /* 0x000fe4000ff7e03f */
[----:B------:R-:W-:-:S02]  /*0c10*/  UIADD3 UR6, UP4, UR6, 0x8, URZ ;  /* 0x0000000806067890 */ /* 0x000fc4000ff9e03f */
[----:B------:R-:W-:Y:S02]  /*0c20*/  UIADD3 UR4, UP5, UR4, 0x8, URZ ;  /* 0x0000000804047890 */ /* 0x000fe4000ffbe03f */
[----:B------:R-:W-:Y:S02]  /*0c30*/  UIADD3.X UR15, URZ, UR15, URZ, UP0, !UPT ;  /* 0x0000000f3f0f7290 */ /* 0x000fe400087fe43f */
[----:B------:R-:W-:Y:S02]  /*0c40*/  UIADD3.X UR13, URZ, UR13, URZ, UP1, !UPT ;  /* 0x0000000d3f0d7290 */ /* 0x000fe40008ffe43f */
[----:B------:R-:W-:Y:S02]  /*0c50*/  UIADD3.X UR11, URZ, UR11, URZ, UP2, !UPT ;  /* 0x0000000b3f0b7290 */ /* 0x000fe400097fe43f */
[----:B------:R-:W-:Y:S02]  /*0c60*/  UIADD3.X UR9, URZ, UR9, URZ, UP3, !UPT ;  /* 0x000000093f097290 */ /* 0x000fe40009ffe43f */
[----:B------:R-:W-:-:S02]  /*0c70*/  UIADD3.X UR7, URZ, UR7, URZ, UP4, !UPT ;  /* 0x000000073f077290 */ /* 0x000fc4000a7fe43f */
[----:B------:R-:W-:Y:S01]  /*0c80*/  UIADD3.X UR5, URZ, UR5, URZ, UP5, !UPT ;  /* 0x000000053f057290 */ /* 0x000fe2000affe43f */
[----:B------:R-:W-:Y:S02]  /*0c90*/  FSEL R7, R26, R7, !P0 ;  /* 0x000000071a077208 */ /* 0x000fe40004000000 */
[----:B--2---:R-:W-:-:S05]  /*0ca0*/  SEL R2, R2, RZ, P3 ;  /* 0x000000ff02027207 */ /* 0x004fca0001800000 */
[----:B------:R-:W-:Y:S01]  /*0cb0*/  IMAD.U32 R2, R2, 0x10000, RZ ;  /* 0x0001000002027824 */ /* 0x000fe200078e00ff */
[----:B---3--:R-:W-:Y:S02]  /*0cc0*/  SEL R27, R27, RZ, P3 ;  /* 0x000000ff1b1b7207 */ /* 0x008fe40001800000 */
[----:B----4-:R-:W-:Y:S02]  /*0cd0*/  SEL R22, R22, RZ, P3 ;  /* 0x000000ff16167207 */ /* 0x010fe40001800000 */
[----:B------:R-:W-:Y:S02]  /*0ce0*/  SHF.L.U32 R27, R27, 0x10, RZ ;  /* 0x000000101b1b7819 */ /* 0x000fe400000006ff */
[----:B------:R-:W-:-:S03]  /*0cf0*/  SHF.L.U32 R21, R22, 0x10, RZ ;  /* 0x0000001016157819 */ /* 0x000fc600000006ff */
[----:B------:R-:W-:-:S04]  /*0d00*/  FADD R2, R27, R2 ;  /* 0x000000021b027221 */ /* 0x000fc80000000000 */
[----:B------:R-:W-:Y:S01]  /*0d10*/  @P1 FFMA R20, R28, R2, R21 ;  /* 0x000000021c141223 */ /* 0x000fe20000000015 */
[----:B------:R-:W-:-:S04]  /*0d20*/  FSEL R21, R19, R26, P4 ;  /* 0x0000001a13157208 */ /* 0x000fc80002000000 */
[----:B------:R-:W-:Y:S01]  /*0d30*/  F2FP.BF16.F32.PACK_AB R2, RZ, R20 ;  /* 0x00000014ff02723e */ /* 0x000fe200000010ff */
[----:B------:R-:W-:-:S03]  /*0d40*/  @!P5 FMUL R21, R21, 16777216 ;  /* 0x4b8000001515d820 */ /* 0x000fc60000400000 */
[----:B------:R-:W-:Y:S01]  /*0d50*/  PRMT R24, R2, 0x7610, R24 ;  /* 0x0000761002187816 */ /* 0x000fe20000000018 */
[----:B------:R-:W-:Y:S01]  /*0d60*/  FADD R2, R20, -R5 ;  /* 0x8000000514027221 */ /* 0x000fe20000000000 */
[----:B------:R-:W-:Y:S01]  /*0d70*/  IMAD.WIDE R18, R25, 0x2, R16 ;  /* 0x0000000219127825 */ /* 0x000fe200078e0210 */
[----:B------:R-:W0:Y:S03]  /*0d80*/  MUFU.RCP R22, R21 ;  /* 0x0000001500167308 */ /* 0x000e260000001000 */
[----:B------:R-:W-:-:S05]  /*0d90*/  FMUL R25, R2, 0.25 ;  /* 0x3e80000002197820 */ /* 0x000fca0000400000 */
[----:B------:R-:W-:Y:S02]  /*0da0*/  FSEL R25, R25, R2, P4 ;  /* 0x0000000219197208 */ /* 0x000fe40002000000 */
[----:B------:R-:W-:-:S03]  /*0db0*/  ISETP.GE.U32.AND P4, PT, R23, 0xbfc, PT ;  /* 0x00000bfc1700780c */ /* 0x000fc60003f86070 */
[----:B------:R-:W-:-:S04]  /*0dc0*/  @!P5 FMUL R25, R25, 16777216 ;  /* 0x4b8000001919d820 */ /* 0x000fc80000400000 */
[----:B0-----:R-:W-:Y:S01]  /*0dd0*/  FFMA R22, R22, R25, R5 ;  /* 0x0000001916167223 */ /* 0x001fe20000000005 */
[----:B------:R0:W-:Y:S03]  /*0de0*/  @!P0 STG.E.U16 desc[UR16][R18.64], R24 ;  /* 0x0000001812008986 */ /* 0x0001e6000c101510 */
[----:B------:R-:W-:Y:S01]  /*0df0*/  FADD R20, R20, -R22 ;  /* 0x8000001614147221 */ /* 0x000fe20000000000 */
[----:B------:R-:W-:-:S03]  /*0e00*/  FSEL R5, R22, R5, !P0 ;  /* 0x0000000516057208 */ /* 0x000fc60004000000 */
[----:B------:R-:W-:Y:S01]  /*0e10*/  @!P0 FFMA R3, R2, R20, R3 ;  /* 0x0000001402038223 */ /* 0x000fe20000000003 */
[----:B------:R-:W-:Y:S06]  /*0e20*/  @!P4 BRA `(.L_x_0) ;  /* 0xfffffff80050c947 */ /* 0x000fec000383ffff */
[----:B------:R-:W1:Y:S04]  /*0e30*/  SHFL.BFLY PT, R10, R7, 0x2, 0x1f ;  /* 0x0c401f00070a7f89 */ /* 0x000e6800000e0000 */
[----:B------:R-:W2:Y:S01]  /*0e40*/  SHFL.BFLY PT, R8, R3, 0x2, 0x1f ;  /* 0x0c401f0003087f89 */ /* 0x000ea200000e0000 */
[----:B-1----:R-:W-:-:S04]  /*0e50*/  FADD R11, R7, R10 ;  /* 0x0000000a070b7221 */ /* 0x002fc80000000000 */
[C---:B------:R-:W-:Y:S01]  /*0e60*/  FMUL R6, R11.reuse, 0.25 ;  /* 0x3e8000000b067820 */ /* 0x040fe20000400000 */
[C---:B------:R-:W-:Y:S01]  /*0e70*/  FSETP.GEU.AND P2, PT, |R11|.reuse, 1.175494350822287508e-38, PT ;  /* 0x008000000b00780b */ /* 0x040fe20003f4e200 */
[----:B------:R-:W1:Y:S01]  /*0e80*/  SHFL.BFLY PT, R2, R11, 0x1, 0x1f ;  /* 0x0c201f000b027f89 */ /* 0x000e6200000e0000 */
[----:B------:R-:W-:Y:S01]  /*0e90*/  FSETP.GT.AND P1, PT, |R11|, 8.50705917302346158658e+37, PT ;  /* 0x7e8000000b00780b */ /* 0x000fe20003f24200 */
[----:B--2---:R-:W-:-:S03]  /*0ea0*/  FADD R3, R3, R8 ;  /* 0x0000000803037221 */ /* 0x004fc60000000000 */
[----:B------:R-:W-:Y:S02]  /*0eb0*/  FSEL R9, R6, R11, P1 ;  /* 0x0000000b06097208 */ /* 0x000fe40000800000 */
[----:B------:R-:W2:Y:S05]  /*0ec0*/  SHFL.BFLY PT, R6, R5, 0x2, 0x1f ;  /* 0x0c401f0005067f89 */ /* 0x000eaa00000e0000 */
[----:B------:R-:W-:Y:S02]  /*0ed0*/  @!P2 FMUL R9, R9, 16777216 ;  /* 0x4b8000000909a820 */ /* 0x000fe40000400000 */
[----:B------:R-:W-:-:S04]  /*0ee0*/  @P1 FMUL R10, R10, 0.25 ;  /* 0x3e8000000a0a1820 */ /* 0x000fc80000400000 */
[----:B------:R-:W3:Y:S01]  /*0ef0*/  MUFU.RCP R9, R9 ;  /* 0x0000000900097308 */ /* 0x000ee20000001000 */
[----:B------:R-:W-:Y:S01]  /*0f00*/  @!P2 FMUL R10, R10, 16777216 ;  /* 0x4b8000000a0aa820 */ /* 0x000fe20000400000 */
[C---:B------:R-:W-:Y:S01]  /*0f10*/  FSETP.NEU.AND P2, PT, R11.reuse, RZ, PT ;  /* 0x000000ff0b00720b */ /* 0x040fe20003f4d000 */
[----:B-1----:R-:W-:-:S05]  /*0f20*/  FADD R15, R11, R2 ;  /* 0x000000020b0f7221 */ /* 0x002fca0000000000 */
[----:B------:R-:W-:Y:S01]  /*0f30*/  FSETP.GT.AND P1, PT, |R15|, 8.50705917302346158658e+37, PT ;  /* 0x7e8000000f00780b */ /* 0x000fe20003f24200 */
[----:B--2---:R-:W-:Y:S01]  /*0f40*/  FADD R6, -R5, R6 ;  /* 0x0000000605067221 */ /* 0x004fe20000000100 */
[----:B------:R-:W-:Y:S01]  /*0f50*/  FSETP.GEU.AND P3, PT, |R15|, 1.175494350822287508e-38, PT ;  /* 0x008000000f00780b */ /* 0x000fe20003f6e200 */
[----:B---3--:R-:W-:Y:S02]  /*0f60*/  FMUL R10, R9, R10 ;  /* 0x0000000a090a7220 */ /* 0x008fe40000400000 */
[----:B------:R-:W-:Y:S01]  /*0f70*/  FMUL R12, R6, R6 ;  /* 0x00000006060c7220 */ /* 0x000fe20000400000 */
[----:B------:R-:W1:Y:S02]  /*0f80*/  LDC.64 R8, c[0x0][0x260] ;  /* 0x00009800ff087b82 */ /* 0x000e640000000a00 */
[----:B------:R-:W-:Y:S01]  /*0f90*/  FSEL R10, R10, RZ, P2 ;  /* 0x000000ff0a0a7208 */ /* 0x000fe20001000000 */
[----:B------:R-:W-:Y:S01]  /*0fa0*/  FMUL R12, R7, R12 ;  /* 0x0000000c070c7220 */ /* 0x000fe20000400000 */
[----:B------:R-:W-:-:S03]  /*0fb0*/  FSETP.NEU.AND P2, PT, R15, RZ, PT ;  /* 0x000000ff0f00720b */ /* 0x000fc60003f4d000 */
[----:B------:R-:W-:Y:S01]  /*0fc0*/  @P1 FMUL R15, R15, 0.25 ;  /* 0x3e8000000f0f1820 */ /* 0x000fe20000400000 */
[----:B------:R-:W-:Y:S01]  /*0fd0*/  FFMA R5, R6, R10, R5 ;  /* 0x0000000a06057223 */ /* 0x000fe20000000005 */
[----:B------:R-:W-:Y:S01]  /*0fe0*/  FFMA R3, R10, R12, R3 ;  /* 0x0000000c0a037223 */ /* 0x000fe20000000003 */
[----:B------:R-:W-:Y:S01]  /*0ff0*/  @P1 FMUL R2, R2, 0.25 ;  /* 0x3e80000002021820 */ /* 0x000fe20000400000 */
[----:B------:R-:W-:Y:S01]  /*1000*/  @!P3 FMUL R15, R15, 16777216 ;  /* 0x4b8000000f0fb820 */ /* 0x000fe20000400000 */
[----:B------:R-:W2:Y:S01]  /*1010*/  LDC.64 R12, c[0x0][0x268] ;  /* 0x00009a00ff0c7b82 */ /* 0x000ea20000000a00 */
[----:B------:R-:W3:Y:S01]  /*1020*/  SHFL.BFLY PT, R14, R5, 0x1, 0x1f ;  /* 0x0c201f00050e7f89 */ /* 0x000ee200000e0000 */
[----:B------:R-:W-:-:S03]  /*1030*/  @!P3 FMUL R2, R2, 16777216 ;  /* 0x4b8000000202b820 */ /* 0x000fc60000400000 */
[----:B------:R-:W4:Y:S01]  /*1040*/  SHFL.BFLY PT, R6, R3, 0x1, 0x1f ;  /* 0x0c201f0003067f89 */ /* 0x000f2200000e0000 */
[----:B------:R-:W5:Y:S01]  /*1050*/  MUFU.RCP R15, R15 ;  /* 0x0000000f000f7308 */ /* 0x000f620000001000 */
[----:B-1----:R-:W-:-:S04]  /*1060*/  IMAD.WIDE.U32 R8, R0, 0x2, R8 ;  /* 0x0000000200087825 */ /* 0x002fc800078e0008 */
[----:B-----5:R-:W-:Y:S01]  /*1070*/  FMUL R2, R15, R2 ;  /* 0x000000020f027220 */ /* 0x020fe20000400000 */
[----:B--2---:R-:W-:-:S04]  /*1080*/  IMAD.WIDE.U32 R12, R0, 0x2, R12 ;  /* 0x00000002000c7825 */ /* 0x004fc800078e000c */
[----:B---3--:R-:W-:Y:S01]  /*1090*/  FADD R14, -R5, R14 ;  /* 0x0000000e050e7221 */ /* 0x008fe20000000100 */
[----:B------:R-:W-:Y:S01]  /*10a0*/  FSEL R16, R2, RZ, P2 ;  /* 0x000000ff02107208 */ /* 0x000fe20001000000 */
[----:B0-----:R-:W-:Y:S02]  /*10b0*/  IMAD.MOV.U32 R18, RZ, RZ, R12 ;  /* 0x000000ffff127224 */ /* 0x001fe400078e000c */
[C---:B------:R-:W-:Y:S01]  /*10c0*/  FMUL R10, R14.reuse, R14 ;  /* 0x0000000e0e0a7220 */ /* 0x040fe20000400000 */
[----:B----4-:R-:W-:Y:S01]  /*10d0*/  FADD R17, R3, R6 ;  /* 0x0000000603117221 */ /* 0x010fe20000000000 */
[----:B------:R-:W-:Y:S01]  /*10e0*/  FFMA R5, R14, R16, R5 ;  /* 0x000000100e057223 */ /* 0x000fe20000000005 */
[----:B------:R-:W0:Y:S01]  /*10f0*/  LDC.64 R2, c[0x0][0x270] ;  /* 0x00009c00ff027b82 */ /* 0x000e220000000a00 */
[----:B------:R-:W-:Y:S01]  /*1100*/  FMUL R10, R11, R10 ;  /* 0x0000000a0b0a7220 */ /* 0x000fe20000400000 */
[----:B------:R-:W-:Y:S02]  /*1110*/  MOV R11, 0x39aaaaab ;  /* 0x39aaaaab000b7802 */ /* 0x000fe40000000f00 */
[----:B------:R-:W-:Y:S01]  /*1120*/  MOV R19, R13 ;  /* 0x0000000d00137202 */ /* 0x000fe20000000f00 */
[----:B------:R-:W-:Y:S01]  /*1130*/  FFMA R10, R16, R10, R17 ;  /* 0x0000000a100a7223 */ /* 0x000fe20000000011 */
[----:B------:R-:W-:Y:S01]  /*1140*/  IMAD.MOV.U32 R16, RZ, RZ, R8 ;  /* 0x000000ffff107224 */ /* 0x000fe200078e0008 */
[----:B------:R-:W-:Y:S01]  /*1150*/  MOV R17, R9 ;  /* 0x0000000900117202 */ /* 0x000fe20000000f00 */
[----:B------:R-:W1:Y:S01]  /*1160*/  LDC.64 R6, c[0x0][0x278] ;  /* 0x00009e00ff067b82 */ /* 0x000e620000000a00 */
[----:B------:R-:W-:Y:S01]  /*1170*/  FFMA R10, R10, R11, 9.9999999747524270788e-07 ;  /* 0x358637bd0a0a7423 */ /* 0x000fe2000000000b */
[----:B------:R-:W-:-:S05]  /*1180*/  IMAD.MOV.U32 R11, RZ, RZ, -0x4 ;  /* 0xfffffffcff0b7424 */ /* 0x000fca00078e00ff */
[----:B------:R-:W2:Y:S02]  /*1190*/  MUFU.RSQ R10, R10 ;  /* 0x0000000a000a7308 */ /* 0x000ea40000001400 */
.L_x_1:
[----:B------:R-:W-:Y:S02]  /*11a0*/  IADD3 R11, R11, 0x4, RZ ;  /* 0x000000040b0b7810 */ /* 0x000fe40007ffe0ff */
[----:B0-----:R-:W-:Y:S02]  /*11b0*/  PRMT R0, RZ, 0x7610, R0 ;  /* 0x00007610ff007816 */ /* 0x001fe40000000000 */
[----:B------:R-:W-:Y:S01]  /*11c0*/  MOV R8, R18 ;  /* 0x0000001200087202 */ /* 0x000fe20000000f00 */
[----:B------:R-:W-:Y:S01]  /*11d0*/  IMAD.IADD R15, R4, 0x1, R11 ;  /* 0x00000001040f7824 */ /* 0x000fe200078e020b */
[----:B------:R-:W-:-:S03]  /*11e0*/  MOV R9, R19 ;  /* 0x0000001300097202 */ /* 0x000fc60000000f00 */
[----:B------:R-:W-:Y:S02]  /*11f0*/  IMAD.WIDE R12, R15, 0x2, R2 ;  /* 0x000000020f0c7825 */ /* 0x000fe400078e0202 */
[----:B------:R-:W3:Y:S04]  /*1200*/  LDG.E.EL.U16 R19, desc[UR16][R8.64] ;  /* 0x0000001008137981 */ /* 0x000ee8000c2e1500 */
[----:B------:R0:W4:Y:S02]  /*1210*/  @!P0 LDG.E.EF.U16 R0, desc[UR16][R12.64] ;  /* 0x000000100c008981 */ /* 0x000124000c0e1500 */
[----:B0-----:R-:W-:Y:S01]  /*1220*/  IMAD.MOV.U32 R12, RZ, RZ, R16 ;  /* 0x000000ffff0c7224 */ /* 0x001fe200078e0010 */
[----:B------:R-:W-:Y:S01]  /*1230*/  MOV R13, R17 ;  /* 0x00000011000d7202 */ /* 0x000fe20000000f00 */
[----:B------:R-:W5:Y:S04]  /*1240*/  LDG.E.EL.U16 R16, desc[UR16][R8.64+0x1800] ;  /* 0x0018001008107981 */ /* 0x000f68000c2e1500 */
[----:B--2---:R-:W2:Y:S04]  /*1250*/  LDG.E.EL.U16 R14, desc[UR16][R12.64+0x1800] ;  /* 0x001800100c0e7981 */ /* 0x004ea8000c2e1500 */
[----:B------:R-:W2:Y:S01]  /*1260*/  LDG.E.EL.U16 R18, desc[UR16][R12.64] ;  /* 0x000000100c127981 */ /* 0x000ea2000c2e1500 */
[----:B------:R-:W-:-:S02]  /*1270*/  ISETP.GE.U32.AND P3, PT, R11, 0xbfc, PT ;  /* 0x00000bfc0b00780c */ /* 0x000fc40003f66070 */
[----:B----4-:R-:W-:-:S04]  /*1280*/  SEL R0, R0, RZ, !P0 ;  /* 0x000000ff00007207 */ /* 0x010fc80004000000 */
[----:B------:R-:W-:Y:S01]  /*1290*/  SHF.L.U32 R0, R0, 0x10, RZ ;  /* 0x0000001000007819 */ /* 0x000fe200000006ff */
[----:B---3--:R-:W-:Y:S02]  /*12a0*/  IMAD.U32 R19, R19, 0x10000, RZ ;  /* 0x0001000013137824 */ /* 0x008fe400078e00ff */
[----:B-----5:R-:W-:Y:S01]  /*12b0*/  IMAD.U32 R17, R16, 0x10000, RZ ;  /* 0x0001000010117824 */ /* 0x020fe200078e00ff */
[----:B--2---:R-:W-:Y:S02]  /*12c0*/  SHF.L.U32 R14, R14, 0x10, RZ ;  /* 0x000000100e0e7819 */ /* 0x004fe400000006ff */
[----:B------:R-:W-:-:S03]  /*12d0*/  SHF.L.U32 R18, R18, 0x10, RZ ;  /* 0x0000001012127819 */ /* 0x000fc600000006ff */
[----:B------:R-:W-:Y:S01]  /*12e0*/  FADD R14, R14, R17 ;  /* 0x000000110e0e7221 */ /* 0x000fe20000000000 */
[----:B------:R-:W-:Y:S01]  /*12f0*/  FADD R17, -R5, R0 ;  /* 0x0000000005117221 */ /* 0x000fe20000000100 */
[----:B------:R-:W-:Y:S02]  /*1300*/  FADD R18, R18, R19 ;  /* 0x0000001312127221 */ /* 0x000fe40000000000 */
[----:B------:R-:W-:Y:S01]  /*1310*/  FADD R14, R14, 1 ;  /* 0x3f8000000e0e7421 */ /* 0x000fe20000000000 */
[----:B------:R-:W-:-:S04]  /*1320*/  FMUL R17, R10, R17 ;  /* 0x000000110a117220 */ /* 0x000fc80000400000 */
[----:B------:R-:W-:-:S05]  /*1330*/  FFMA R14, R17, R14, R18 ;  /* 0x0000000e110e7223 */ /* 0x000fca0000000012 */
[----:B------:R-:W-:Y:S01]  /*1340*/  F2FP.BF16.F32.PACK_AB R0, RZ, R14 ;  /* 0x0000000eff00723e */ /* 0x000fe200000010ff */
[----:B-1----:R-:W-:Y:S01]  /*1350*/  IMAD.WIDE R14, R15, 0x2, R6 ;  /* 0x000000020f0e7825 */ /* 0x002fe200078e0206 */
[----:B------:R-:W-:Y:S02]  /*1360*/  IADD3 R18, P1, R8, 0x8, RZ ;  /* 0x0000000808127810 */ /* 0x000fe40007f3e0ff */
[----:B------:R-:W-:Y:S02]  /*1370*/  IADD3 R16, P2, R12, 0x8, RZ ;  /* 0x000000080c107810 */ /* 0x000fe40007f5e0ff */
[----:B------:R0:W-:Y:S01]  /*1380*/  @!P0 STG.E.U16 desc[UR16][R14.64], R0 ;  /* 0x000000000e008986 */ /* 0x0001e2000c101510 */
[----:B------:R-:W-:Y:S02]  /*1390*/  IADD3.X R19, RZ, R9, RZ, P1, !PT ;  /* 0x00000009ff137210 */ /* 0x000fe40000ffe4ff */
[----:B------:R-:W-:Y:S01]  /*13a0*/  IADD3.X R17, RZ, R13, RZ, P2, !PT ;  /* 0x0000000dff117210 */ /* 0x000fe200017fe4ff */
[----:B------:R-:W-:Y:S07]  /*13b0*/  @!P3 BRA `(.L_x_1) ;  /* 0xfffffffc0078b947 */ /* 0x000fee000383ffff */
[----:B------:R-:W-:Y:S05]  /*13c0*/  EXIT ;  /* 0x000000000000794d */ /* 0x000fea0003800000 */
.L_x_2:
[----:B------:R-:W-:-:S00]  /*13d0*/  BRA `(.L_x_2) ;  /* 0xfffffffc00fc7947 */ /* 0x000fc0000383ffff */
[----:B------:R-:W-:-:S00]  /*13e0*/  NOP ;  /* 0x0000000000007918 */ /* 0x000fc00000000000 */
        /* <DEDUP_REMOVED lines=9> */
.L_x_3:


//--------------------- .nv.global.init           --------------------------
	.section	.nv.global.init,"aw",@progbits
.nv.global.init:
	.type		_$_str,@object
	.size		_$_str,(.L_0 - _$_str)
_$_str:
        /*0000*/ 	.byte	0x5f, 0x5f, 0x43, 0x55, 0x44, 0x41, 0x5f, 0x46, 0x54, 0x5a, 0x00
.L_0:


//--------------------- .nv.constant0.triton_     --------------------------
	.section	.nv.constant0.triton_,"a",@progbits
	.sectionflags	@""
	.align	4
.nv.constant0.triton_:
	.zero		656
